//
// Generated by NVIDIA NVVM Compiler
//
// Compiler Build ID: CL-36424714
// Cuda compilation tools, release 13.0, V13.0.88
// Based on NVVM 20.0.0
//

.version 9.0
.target sm_100
.address_size 64

	// .globl	_Z11kmer_kernelPKcPjii

.visible .entry _Z11kmer_kernelPKcPjii(
	.param .u64 .ptr .align 1 _Z11kmer_kernelPKcPjii_param_0,
	.param .u64 .ptr .align 1 _Z11kmer_kernelPKcPjii_param_1,
	.param .u32 _Z11kmer_kernelPKcPjii_param_2,
	.param .u32 _Z11kmer_kernelPKcPjii_param_3
)
{
	.reg .pred 	%p<27>;
	.reg .b16 	%rs<11>;
	.reg .b32 	%r<80>;
	.reg .b64 	%rd<12>;

	ld.param.u64 	%rd5, [_Z11kmer_kernelPKcPjii_param_0];
	ld.param.u64 	%rd4, [_Z11kmer_kernelPKcPjii_param_1];
	ld.param.u32 	%r39, [_Z11kmer_kernelPKcPjii_param_2];
	ld.param.u32 	%r38, [_Z11kmer_kernelPKcPjii_param_3];
	cvta.to.global.u64 	%rd1, %rd5;
	mov.u32 	%r40, %ctaid.x;
	mov.u32 	%r41, %ntid.x;
	mul.lo.s32 	%r1, %r40, %r41;
	mov.u32 	%r2, %tid.x;
	add.s32 	%r3, %r1, %r2;
	add.s32 	%r42, %r38, %r3;
	setp.gt.s32 	%p1, %r42, %r39;
	@%p1 bra 	$L__BB0_29;
	setp.lt.s32 	%p2, %r38, 1;
	mov.b32 	%r79, 0;
	@%p2 bra 	$L__BB0_28;
	and.b32  	%r4, %r38, 3;
	setp.lt.u32 	%p3, %r38, 4;
	mov.b32 	%r73, 0;
	mov.u32 	%r79, %r73;
	@%p3 bra 	$L__BB0_21;
	and.b32  	%r73, %r38, 2147483644;
	neg.s32 	%r66, %r73;
	add.s64 	%rd2, %rd1, 1;
	mov.b32 	%r79, 0;
	mov.u32 	%r65, %r3;
$L__BB0_4:
	cvt.s64.s32 	%rd6, %r65;
	add.s64 	%rd3, %rd2, %rd6;
	ld.global.u8 	%rs6, [%rd3+-1];
	mov.b32 	%r68, 0;
	setp.eq.s16 	%p4, %rs6, 65;
	@%p4 bra 	$L__BB0_8;
	setp.eq.s16 	%p5, %rs6, 67;
	@%p5 bra 	$L__BB0_7;
	setp.eq.s16 	%p6, %rs6, 71;
	setp.eq.s16 	%p7, %rs6, 84;
	selp.b32 	%r49, 192, 0, %p7;
	selp.b32 	%r68, 128, %r49, %p6;
	bra.uni 	$L__BB0_8;
$L__BB0_7:
	mov.b32 	%r68, 64;
$L__BB0_8:
	shl.b32 	%r51, %r79, 8;
	or.b32  	%r12, %r68, %r51;
	ld.global.u8 	%rs7, [%rd3];
	mov.b32 	%r69, 0;
	setp.eq.s16 	%p8, %rs7, 65;
	@%p8 bra 	$L__BB0_12;
	setp.ne.s16 	%p9, %rs7, 67;
	@%p9 bra 	$L__BB0_11;
	mov.b32 	%r69, 16;
	bra.uni 	$L__BB0_12;
$L__BB0_11:
	setp.eq.s16 	%p10, %rs7, 71;
	setp.eq.s16 	%p11, %rs7, 84;
	selp.b32 	%r53, 48, 0, %p11;
	selp.b32 	%r69, 32, %r53, %p10;
$L__BB0_12:
	or.b32  	%r15, %r69, %r12;
	ld.global.u8 	%rs8, [%rd3+1];
	mov.b32 	%r70, 0;
	setp.eq.s16 	%p12, %rs8, 65;
	@%p12 bra 	$L__BB0_16;
	setp.ne.s16 	%p13, %rs8, 67;
	@%p13 bra 	$L__BB0_15;
	mov.b32 	%r70, 4;
	bra.uni 	$L__BB0_16;
$L__BB0_15:
	setp.eq.s16 	%p14, %rs8, 71;
	setp.eq.s16 	%p15, %rs8, 84;
	selp.b32 	%r56, 12, 0, %p15;
	selp.b32 	%r70, 8, %r56, %p14;
$L__BB0_16:
	or.b32  	%r18, %r70, %r15;
	ld.global.u8 	%rs9, [%rd3+2];
	mov.b32 	%r71, 0;
	setp.eq.s16 	%p16, %rs9, 65;
	@%p16 bra 	$L__BB0_20;
	setp.ne.s16 	%p17, %rs9, 67;
	@%p17 bra 	$L__BB0_19;
	mov.b32 	%r71, 1;
	bra.uni 	$L__BB0_20;
$L__BB0_19:
	setp.eq.s16 	%p18, %rs9, 71;
	setp.eq.s16 	%p19, %rs9, 84;
	selp.b32 	%r59, 3, 0, %p19;
	selp.b32 	%r71, 2, %r59, %p18;
$L__BB0_20:
	or.b32  	%r79, %r71, %r18;
	add.s32 	%r66, %r66, 4;
	add.s32 	%r65, %r65, 4;
	setp.ne.s32 	%p20, %r66, 0;
	@%p20 bra 	$L__BB0_4;
$L__BB0_21:
	setp.eq.s32 	%p21, %r4, 0;
	@%p21 bra 	$L__BB0_28;
	add.s32 	%r60, %r2, %r73;
	add.s32 	%r76, %r60, %r1;
	neg.s32 	%r75, %r4;
$L__BB0_23:
	.pragma "nounroll";
	cvt.s64.s32 	%rd7, %r76;
	add.s64 	%rd8, %rd1, %rd7;
	ld.global.u8 	%rs10, [%rd8];
	mov.b32 	%r78, 0;
	setp.eq.s16 	%p22, %rs10, 65;
	@%p22 bra 	$L__BB0_27;
	setp.ne.s16 	%p23, %rs10, 67;
	@%p23 bra 	$L__BB0_26;
	mov.b32 	%r78, 1;
	bra.uni 	$L__BB0_27;
$L__BB0_26:
	setp.eq.s16 	%p24, %rs10, 71;
	setp.eq.s16 	%p25, %rs10, 84;
	selp.b32 	%r63, 3, 0, %p25;
	selp.b32 	%r78, 2, %r63, %p24;
$L__BB0_27:
	shl.b32 	%r64, %r79, 2;
	or.b32  	%r79, %r78, %r64;
	add.s32 	%r76, %r76, 1;
	add.s32 	%r75, %r75, 1;
	setp.ne.s32 	%p26, %r75, 0;
	@%p26 bra 	$L__BB0_23;
$L__BB0_28:
	cvta.to.global.u64 	%rd9, %rd4;
	mul.wide.s32 	%rd10, %r3, 4;
	add.s64 	%rd11, %rd9, %rd10;
	st.global.u32 	[%rd11], %r79;
$L__BB0_29:
	ret;

}


// ===== COMPILED SASS (sm_100) =====

	.target	sm_100

	.elftype	@"ET_EXEC"


//--------------------- .note.nv.tkinfo           --------------------------
	.section	.note.nv.tkinfo,"",@"SHT_NOTE"
	.sectionflags	@"SHF_NOTE_NV_TKINFO"
	.tkinfo
        /*0018*/ 	.word	0x00000002
        /*0030*/ 	.string	""
        /*0030*/ 	.string	"ptxas"
        /*0030*/ 	.string	"Cuda compilation tools, release 13.0, V13.0.88"
        /*0030*/ 	.string	"Build cuda_13.0.r13.0/compiler.36424714_0"
        /*0030*/ 	.string	"-arch sm_100 -m 64 "



//--------------------- .note.nv.cuinfo           --------------------------
	.section	.note.nv.cuinfo,"",@"SHT_NOTE"
	.sectionflags	@"SHF_NOTE_NV_CUINFO"
        /*0018*/ 	.short	0x0002
        /*001a*/ 	.short	0x0064
        /*001c*/ 	.short	0x0082
	.zero		2


//--------------------- .nv.info                  --------------------------
	.section	.nv.info,"",@"SHT_CUDA_INFO"
	.align	4


	//----- nvinfo : EIATTR_REGCOUNT
	.align		4
        /*0000*/ 	.byte	0x04, 0x2f
        /*0002*/ 	.short	(.L_1 - .L_0)
	.align		4
.L_0:
        /*0004*/ 	.word	index@(_Z11kmer_kernelPKcPjii)
        /*0008*/ 	.word	0x0000000f


	//----- nvinfo : EIATTR_FRAME_SIZE
	.align		4
.L_1:
        /*000c*/ 	.byte	0x04, 0x11
        /*000e*/ 	.short	(.L_3 - .L_2)
	.align		4
.L_2:
        /*0010*/ 	.word	index@(_Z11kmer_kernelPKcPjii)
        /*0014*/ 	.word	0x00000000


	//----- nvinfo : EIATTR_MIN_STACK_SIZE
	.align		4
.L_3:
        /*0018*/ 	.byte	0x04, 0x12
        /*001a*/ 	.short	(.L_5 - .L_4)
	.align		4
.L_4:
        /*001c*/ 	.word	index@(_Z11kmer_kernelPKcPjii)
        /*0020*/ 	.word	0x00000000
.L_5:


//--------------------- .nv.compat                --------------------------
	.section	.nv.compat,"",@"SHT_CUDA_COMPAT_INFO"
	.align	4
        /*0000*/ 	.byte	0x02, 0x09, 0x00, 0x00, 0x02, 0x02, 0x01, 0x00, 0x02, 0x05, 0x05, 0x00, 0x03, 0x07, 0x01, 0x01
        /*0010*/ 	.byte	0x02, 0x03, 0x00, 0x00, 0x02, 0x06, 0x01, 0x00, 0x04, 0x0b, 0x08, 0x00, 0x09, 0x00, 0x00, 0x00
        /*0020*/ 	.byte	0x00, 0x00, 0x00, 0x00


//--------------------- .nv.info._Z11kmer_kernelPKcPjii --------------------------
	.section	.nv.info._Z11kmer_kernelPKcPjii,"",@"SHT_CUDA_INFO"
	.sectionflags	@""
	.align	4


	//----- nvinfo : EIATTR_CUDA_API_VERSION
	.align		4
        /*0000*/ 	.byte	0x04, 0x37
        /*0002*/ 	.short	(.L_7 - .L_6)
.L_6:
        /*0004*/ 	.word	0x00000082


	//----- nvinfo : EIATTR_KPARAM_INFO
	.align		4
.L_7:
        /*0008*/ 	.byte	0x04, 0x17
        /*000a*/ 	.short	(.L_9 - .L_8)
.L_8:
        /*000c*/ 	.word	0x00000000
        /*0010*/ 	.short	0x0003
        /*0012*/ 	.short	0x0014
        /*0014*/ 	.byte	0x00, 0xf0, 0x11, 0x00


	//----- nvinfo : EIATTR_KPARAM_INFO
	.align		4
.L_9:
        /*0018*/ 	.byte	0x04, 0x17
        /*001a*/ 	.short	(.L_11 - .L_10)
.L_10:
        /*001c*/ 	.word	0x00000000
        /*0020*/ 	.short	0x0002
        /*0022*/ 	.short	0x0010
        /*0024*/ 	.byte	0x00, 0xf0, 0x11, 0x00


	//----- nvinfo : EIATTR_KPARAM_INFO
	.align		4
.L_11:
        /*0028*/ 	.byte	0x04, 0x17
        /*002a*/ 	.short	(.L_13 - .L_12)
.L_12:
        /*002c*/ 	.word	0x00000000
        /*0030*/ 	.short	0x0001
        /*0032*/ 	.short	0x0008
        /*0034*/ 	.byte	0x00, 0xf5, 0x21, 0x00


	//----- nvinfo : EIATTR_KPARAM_INFO
	.align		4
.L_13:
        /*0038*/ 	.byte	0x04, 0x17
        /*003a*/ 	.short	(.L_15 - .L_14)
.L_14:
        /*003c*/ 	.word	0x00000000
        /*0040*/ 	.short	0x0000
        /*0042*/ 	.short	0x0000
        /*0044*/ 	.byte	0x00, 0xf5, 0x21, 0x00


	//----- nvinfo : EIATTR_SPARSE_MMA_MASK
	.align		4
.L_15:
        /*0048*/ 	.byte	0x03, 0x50
        /*004a*/ 	.short	0x0000


	//----- nvinfo : EIATTR_MAXREG_COUNT
	.align		4
        /*004c*/ 	.byte	0x03, 0x1b
        /*004e*/ 	.short	0x00ff


	//----- nvinfo : EIATTR_MERCURY_ISA_VERSION
	.align		4
        /*0050*/ 	.byte	0x03, 0x5f
        /*0052*/ 	.short	0x0101


	//----- nvinfo : EIATTR_VRC_CTA_INIT_COUNT
	.align		4
        /*0054*/ 	.byte	0x02, 0x4a
	.zero		1
	.zero		1


	//----- nvinfo : EIATTR_EXIT_INSTR_OFFSETS
	.align		4
        /*0058*/ 	.byte	0x04, 0x1c
        /*005a*/ 	.short	(.L_17 - .L_16)


	//   ....[0]....
.L_16:
        /*005c*/ 	.word	0x00000090


	//   ....[1]....
        /*0060*/ 	.word	0x000006f0


	//----- nvinfo : EIATTR_CRS_STACK_SIZE
	.align		4
.L_17:
        /*0064*/ 	.byte	0x04, 0x1e
        /*0066*/ 	.short	(.L_19 - .L_18)
.L_18:
        /*0068*/ 	.word	0x00000000


	//----- nvinfo : EIATTR_CBANK_PARAM_SIZE
	.align		4
.L_19:
        /*006c*/ 	.byte	0x03, 0x19
        /*006e*/ 	.short	0x0018


	//----- nvinfo : EIATTR_PARAM_CBANK
	.align		4
        /*0070*/ 	.byte	0x04, 0x0a
        /*0072*/ 	.short	(.L_21 - .L_20)
	.align		4
.L_20:
        /*0074*/ 	.word	index@(.nv.constant0._Z11kmer_kernelPKcPjii)
        /*0078*/ 	.short	0x0380
        /*007a*/ 	.short	0x0018


	//----- nvinfo : EIATTR_SW_WAR
	.align		4
.L_21:
        /*007c*/ 	.byte	0x04, 0x36
        /*007e*/ 	.short	(.L_23 - .L_22)
.L_22:
        /*0080*/ 	.word	0x00000008
.L_23:


//--------------------- .nv.callgraph             --------------------------
	.section	.nv.callgraph,"",@"SHT_CUDA_CALLGRAPH"
	.align	4
	.sectionentsize	8
	.align		4
        /*0000*/ 	.word	0x00000000
	.align		4
        /*0004*/ 	.word	0xffffffff
	.align		4
        /*0008*/ 	.word	0x00000000
	.align		4
        /*000c*/ 	.word	0xfffffffe
	.align		4
        /*0010*/ 	.word	0x00000000
	.align		4
        /*0014*/ 	.word	0xfffffffd
	.align		4
        /*0018*/ 	.word	0x00000000
	.align		4
        /*001c*/ 	.word	0xfffffffc


//--------------------- .text._Z11kmer_kernelPKcPjii --------------------------
	.section	.text._Z11kmer_kernelPKcPjii,"ax",@progbits
	.align	128
        .global         _Z11kmer_kernelPKcPjii
        .type           _Z11kmer_kernelPKcPjii,@function
        .size           _Z11kmer_kernelPKcPjii,(.L_x_15 - _Z11kmer_kernelPKcPjii)
        .other          _Z11kmer_kernelPKcPjii,@"STO_CUDA_ENTRY STV_DEFAULT"
_Z11kmer_kernelPKcPjii:
.text._Z11kmer_kernelPKcPjii:
[----:B------:R-:W-:Y:S01]  /*0000*/  LDC R1, c[0x0][0x37c] ;  /* 0x0000df00ff017b82 */ /* 0x000fe20000000800 */
[----:B------:R-:W0:Y:S07]  /*0010*/  S2R R7, SR_TID.X ;  /* 0x0000000000077919 */ /* 0x000e2e0000002100 */
[----:B------:R-:W1:Y:S01]  /*0020*/  S2UR UR4, SR_CTAID.X ;  /* 0x00000000000479c3 */ /* 0x000e620000002500 */
[----:B------:R-:W1:Y:S01]  /*0030*/  LDCU UR5, c[0x0][0x360] ;  /* 0x00006c00ff0577ac */ /* 0x000e620008000800 */
[----:B------:R-:W2:Y:S01]  /*0040*/  LDCU.64 UR10, c[0x0][0x390] ;  /* 0x00007200ff0a77ac */ /* 0x000ea20008000a00 */
[----:B-1----:R-:W-:-:S06]  /*0050*/  UIMAD UR4, UR4, UR5, URZ ;  /* 0x00000005040472a4 */ /* 0x002fcc000f8e02ff */
[----:B0-----:R-:W-:-:S04]  /*0060*/  VIADD R0, R7, UR4 ;  /* 0x0000000407007c36 */ /* 0x001fc80008000000 */
[----:B--2---:R-:W-:-:S05]  /*0070*/  VIADD R2, R0, UR11 ;  /* 0x0000000b00027c36 */ /* 0x004fca0008000000 */
[----:B------:R-:W-:-:S13]  /*0080*/  ISETP.GT.AND P0, PT, R2, UR10, PT ;  /* 0x0000000a02007c0c */ /* 0x000fda000bf04270 */
[----:B------:R-:W-:Y:S05]  /*0090*/  @P0 EXIT ;  /* 0x000000000000094d */ /* 0x000fea0003800000 */
[----:B------:R-:W-:Y:S01]  /*00a0*/  UISETP.GE.AND UP0, UPT, UR11, 0x1, UPT ;  /* 0x000000010b00788c */ /* 0x000fe2000bf06270 */
[----:B------:R-:W-:Y:S01]  /*00b0*/  IMAD.MOV.U32 R5, RZ, RZ, RZ ;  /* 0x000000ffff057224 */ /* 0x000fe200078e00ff */
[----:B------:R-:W0:Y:S07]  /*00c0*/  LDCU.64 UR8, c[0x0][0x358] ;  /* 0x00006b00ff0877ac */ /* 0x000e2e0008000a00 */
[----:B------:R-:W-:Y:S05]  /*00d0*/  BRA.U !UP0, `(.L_x_0) ;  /* 0x0000000508787547 */ /* 0x000fea000b800000 */
[----:B------:R-:W-:Y:S01]  /*00e0*/  UISETP.GE.U32.AND UP0, UPT, UR11, 0x4, UPT ;  /* 0x000000040b00788c */ /* 0x000fe2000bf06070 */
[----:B------:R-:W-:Y:S01]  /*00f0*/  CS2R R4, SRZ ;  /* 0x0000000000047805 */ /* 0x000fe2000001ff00 */
[----:B------:R-:W-:-:S07]  /*0100*/  ULOP3.LUT UR5, UR11, 0x3, URZ, 0xc0, !UPT ;  /* 0x000000030b057892 */ /* 0x000fce000f8ec0ff */
[----:B------:R-:W-:Y:S05]  /*0110*/  BRA.U !UP0, `(.L_x_1) ;  /* 0x0000000508047547 */ /* 0x000fea000b800000 */
[----:B------:R-:W-:Y:S01]  /*0120*/  ULOP3.LUT UR6, UR11, 0x7ffffffc, URZ, 0xc0, !UPT ;  /* 0x7ffffffc0b067892 */ /* 0x000fe2000f8ec0ff */
[----:B------:R-:W-:Y:S01]  /*0130*/  IMAD.MOV.U32 R5, RZ, RZ, RZ ;  /* 0x000000ffff057224 */ /* 0x000fe200078e00ff */
[----:B------:R-:W1:Y:S01]  /*0140*/  LDCU.64 UR12, c[0x0][0x380] ;  /* 0x00007000ff0c77ac */ /* 0x000e620008000a00 */
[----:B------:R-:W-:-:S03]  /*0150*/  IMAD.MOV.U32 R6, RZ, RZ, R0 ;  /* 0x000000ffff067224 */ /* 0x000fc600078e0000 */
[----:B------:R-:W-:Y:S01]  /*0160*/  IMAD.U32 R4, RZ, RZ, UR6 ;  /* 0x00000006ff047e24 */ /* 0x000fe2000f8e00ff */
[----:B------:R-:W-:-:S12]  /*0170*/  UIADD3 UR7, UPT, UPT, -UR6, URZ, URZ ;  /* 0x000000ff06077290 */ /* 0x000fd8000fffe1ff */
.L_x_10:
[----:B-1----:R-:W-:-:S04]  /*0180*/  IADD3.X R2, P0, PT, R6, UR12, RZ, PT, !PT ;  /* 0x0000000c06027c10 */ /* 0x002fc8000bf1e4ff */
[----:B------:R-:W-:-:S05]  /*0190*/  LEA.HI.X.SX32 R3, R6, UR13, 0x1, P0 ;  /* 0x0000000d06037c11 */ /* 0x000fca00080f0eff */
[----:B0-----:R-:W2:Y:S04]  /*01a0*/  LDG.E.U8 R12, desc[UR8][R2.64+-0x1] ;  /* 0xffffff08020c7981 */ /* 0x001ea8000c1e1100 */
[----:B------:R-:W3:Y:S04]  /*01b0*/  LDG.E.U8 R9, desc[UR8][R2.64] ;  /* 0x0000000802097981 */ /* 0x000ee8000c1e1100 */
[----:B------:R-:W4:Y:S04]  /*01c0*/  LDG.E.U8 R10, desc[UR8][R2.64+0x1] ;  /* 0x00000108020a7981 */ /* 0x000f28000c1e1100 */
[----:B------:R-:W5:Y:S01]  /*01d0*/  LDG.E.U8 R11, desc[UR8][R2.64+0x2] ;  /* 0x00000208020b7981 */ /* 0x000f62000c1e1100 */
[----:B------:R-:W-:Y:S01]  /*01e0*/  UIADD3 UR7, UPT, UPT, UR7, 0x4, URZ ;  /* 0x0000000407077890 */ /* 0x000fe2000fffe0ff */
[----:B------:R-:W-:Y:S01]  /*01f0*/  BSSY.RECONVERGENT B0, `(.L_x_2) ;  /* 0x000000f000007945 */ /* 0x000fe20003800200 */
[----:B------:R-:W-:-:S02]  /*0200*/  IMAD.SHL.U32 R8, R5, 0x100, RZ ;  /* 0x0000010005087824 */ /* 0x000fc400078e00ff */
[----:B------:R-:W-:Y:S01]  /*0210*/  UISETP.NE.AND UP0, UPT, UR7, URZ, UPT ;  /* 0x000000ff0700728c */ /* 0x000fe2000bf05270 */
[----:B------:R-:W-:Y:S01]  /*0220*/  IMAD.MOV.U32 R5, RZ, RZ, RZ ;  /* 0x000000ffff057224 */ /* 0x000fe200078e00ff */
[----:B--2---:R-:W-:Y:S02]  /*0230*/  ISETP.NE.AND P3, PT, R12, 0x41, PT ;  /* 0x000000410c00780c */ /* 0x004fe40003f65270 */
[----:B---3--:R-:W-:Y:S02]  /*0240*/  ISETP.NE.AND P0, PT, R9, 0x41, PT ;  /* 0x000000410900780c */ /* 0x008fe40003f05270 */
[----:B----4-:R-:W-:Y:S02]  /*0250*/  ISETP.NE.AND P1, PT, R10, 0x41, PT ;  /* 0x000000410a00780c */ /* 0x010fe40003f25270 */
[----:B-----5:R-:W-:-:S07]  /*0260*/  ISETP.NE.AND P2, PT, R11, 0x41, PT ;  /* 0x000000410b00780c */ /* 0x020fce0003f45270 */
[----:B------:R-:W-:Y:S06]  /*0270*/  @!P3 BRA `(.L_x_3) ;  /* 0x000000000018b947 */ /* 0x000fec0003800000 */
[----:B------:R-:W-:-:S13]  /*0280*/  ISETP.NE.AND P3, PT, R12, 0x43, PT ;  /* 0x000000430c00780c */ /* 0x000fda0003f65270 */
[C---:B------:R-:W-:Y:S02]  /*0290*/  @P3 ISETP.NE.AND P5, PT, R12.reuse, 0x54, PT ;  /* 0x000000540c00380c */ /* 0x040fe40003fa5270 */
[----:B------:R-:W-:Y:S02]  /*02a0*/  @P3 ISETP.NE.AND P4, PT, R12, 0x47, PT ;  /* 0x000000470c00380c */ /* 0x000fe40003f85270 */
[----:B------:R-:W-:-:S04]  /*02b0*/  @P3 SEL R5, RZ, 0xc0, P5 ;  /* 0x000000c0ff053807 */ /* 0x000fc80002800000 */
[----:B------:R-:W-:Y:S01]  /*02c0*/  @P3 SEL R5, R5, 0x80, P4 ;  /* 0x0000008005053807 */ /* 0x000fe20002000000 */
[----:B------:R-:W-:-:S07]  /*02d0*/  @!P3 IMAD.MOV.U32 R5, RZ, RZ, 0x40 ;  /* 0x00000040ff05b424 */ /* 0x000fce00078e00ff */
.L_x_3:
[----:B------:R-:W-:Y:S05]  /*02e0*/  BSYNC.RECONVERGENT B0 ;  /* 0x0000000000007941 */ /* 0x000fea0003800200 */
.L_x_2:
[----:B------:R-:W-:Y:S01]  /*02f0*/  BSSY.RECONVERGENT B0, `(.L_x_4) ;  /* 0x000000a000007945 */ /* 0x000fe20003800200 */
[----:B------:R-:W-:Y:S01]  /*0300*/  LOP3.LUT R5, R5, R8, RZ, 0xfc, !PT ;  /* 0x0000000805057212 */ /* 0x000fe200078efcff */
[----:B------:R-:W-:Y:S02]  /*0310*/  IMAD.MOV.U32 R2, RZ, RZ, RZ ;  /* 0x000000ffff027224 */ /* 0x000fe400078e00ff */
[----:B------:R-:W-:Y:S05]  /*0320*/  @!P0 BRA `(.L_x_5) ;  /* 0x0000000000188947 */ /* 0x000fea0003800000 */
[----:B------:R-:W-:-:S13]  /*0330*/  ISETP.NE.AND P0, PT, R9, 0x43, PT ;  /* 0x000000430900780c */ /* 0x000fda0003f05270 */
[C---:B------:R-:W-:Y:S01]  /*0340*/  @P0 ISETP.NE.AND P4, PT, R9.reuse, 0x54, PT ;  /* 0x000000540900080c */ /* 0x040fe20003f85270 */
[----:B------:R-:W-:Y:S01]  /*0350*/  @!P0 IMAD.MOV.U32 R2, RZ, RZ, 0x10 ;  /* 0x00000010ff028424 */ /* 0x000fe200078e00ff */
[----:B------:R-:W-:Y:S02]  /*0360*/  @P0 ISETP.NE.AND P3, PT, R9, 0x47, PT ;  /* 0x000000470900080c */ /* 0x000fe40003f65270 */
[----:B------:R-:W-:-:S04]  /*0370*/  @P0 SEL R3, RZ, 0x30, P4 ;  /* 0x00000030ff030807 */ /* 0x000fc80002000000 */
[----:B------:R-:W-:-:S07]  /*0380*/  @P0 SEL R2, R3, 0x20, P3 ;  /* 0x0000002003020807 */ /* 0x000fce0001800000 */
.L_x_5:
[----:B------:R-:W-:Y:S05]  /*0390*/  BSYNC.RECONVERGENT B0 ;  /* 0x0000000000007941 */ /* 0x000fea0003800200 */
.L_x_4:
        /* <DEDUP_REMOVED lines=10> */
.L_x_7:
[----:B------:R-:W-:Y:S05]  /*0440*/  BSYNC.RECONVERGENT B0 ;  /* 0x0000000000007941 */ /* 0x000fea0003800200 */
.L_x_6:
[----:B------:R-:W-:Y:S01]  /*0450*/  BSSY.RECONVERGENT B0, `(.L_x_8) ;  /* 0x000000a000007945 */ /* 0x000fe20003800200 */
[----:B------:R-:W-:Y:S01]  /*0460*/  IMAD.MOV.U32 R5, RZ, RZ, RZ ;  /* 0x000000ffff057224 */ /* 0x000fe200078e00ff */
[----:B------:R-:W-:Y:S02]  /*0470*/  LOP3.LUT R2, R2, R3, RZ, 0xfc, !PT ;  /* 0x0000000302027212 */ /* 0x000fe400078efcff */
[----:B------:R-:W-:Y:S05]  /*0480*/  @!P2 BRA `(.L_x_9) ;  /* 0x000000000018a947 */ /* 0x000fea0003800000 */
[----:B------:R-:W-:-:S13]  /*0490*/  ISETP.NE.AND P0, PT, R11, 0x43, PT ;  /* 0x000000430b00780c */ /* 0x000fda0003f05270 */
[C---:B------:R-:W-:Y:S01]  /*04a0*/  @P0 ISETP.NE.AND P2, PT, R11.reuse, 0x54, PT ;  /* 0x000000540b00080c */ /* 0x040fe20003f45270 */
[----:B------:R-:W-:Y:S01]  /*04b0*/  @!P0 IMAD.MOV.U32 R5, RZ, RZ, 0x1 ;  /* 0x00000001ff058424 */ /* 0x000fe200078e00ff */
[----:B------:R-:W-:Y:S02]  /*04c0*/  @P0 ISETP.NE.AND P1, PT, R11, 0x47, PT ;  /* 0x000000470b00080c */ /* 0x000fe40003f25270 */
[----:B------:R-:W-:-:S04]  /*04d0*/  @P0 SEL R3, RZ, 0x3, P2 ;  /* 0x00000003ff030807 */ /* 0x000fc80001000000 */
[----:B------:R-:W-:-:S07]  /*04e0*/  @P0 SEL R5, R3, 0x2, P1 ;  /* 0x0000000203050807 */ /* 0x000fce0000800000 */
.L_x_9:
[----:B------:R-:W-:Y:S05]  /*04f0*/  BSYNC.RECONVERGENT B0 ;  /* 0x0000000000007941 */ /* 0x000fea0003800200 */
.L_x_8:
[----:B------:R-:W-:Y:S01]  /*0500*/  LOP3.LUT R5, R5, R2, RZ, 0xfc, !PT ;  /* 0x0000000205057212 */ /* 0x000fe200078efcff */
[----:B------:R-:W-:Y:S01]  /*0510*/  VIADD R6, R6, 0x4 ;  /* 0x0000000406067836 */ /* 0x000fe20000000000 */
[----:B------:R-:W-:Y:S06]  /*0520*/  BRA.U UP0, `(.L_x_10) ;  /* 0xfffffffd00147547 */ /* 0x000fec000b83ffff */
.L_x_1:
[----:B------:R-:W-:-:S09]  /*0530*/  UISETP.NE.AND UP0, UPT, UR5, URZ, UPT ;  /* 0x000000ff0500728c */ /* 0x000fd2000bf05270 */
[----:B------:R-:W-:Y:S05]  /*0540*/  BRA.U !UP0, `(.L_x_0) ;  /* 0x00000001085c7547 */ /* 0x000fea000b800000 */
[----:B------:R-:W-:Y:S01]  /*0550*/  IADD3 R4, PT, PT, R7, UR4, R4 ;  /* 0x0000000407047c10 */ /* 0x000fe2000fffe004 */
[----:B------:R-:W1:Y:S01]  /*0560*/  LDCU.64 UR12, c[0x0][0x380] ;  /* 0x00007000ff0c77ac */ /* 0x000e620008000a00 */
[----:B------:R-:W-:-:S12]  /*0570*/  UIADD3 UR6, UPT, UPT, -UR5, URZ, URZ ;  /* 0x000000ff05067290 */ /* 0x000fd8000fffe1ff */
.L_x_13:
[----:B-1----:R-:W-:-:S04]  /*0580*/  IADD3 R2, P0, PT, R4, UR12, RZ ;  /* 0x0000000c04027c10 */ /* 0x002fc8000ff1e0ff */
[----:B------:R-:W-:-:S05]  /*0590*/  LEA.HI.X.SX32 R3, R4, UR13, 0x1, P0 ;  /* 0x0000000d04037c11 */ /* 0x000fca00080f0eff */
[----:B0-----:R-:W2:Y:S01]  /*05a0*/  LDG.E.U8 R2, desc[UR8][R2.64] ;  /* 0x0000000802027981 */ /* 0x001ea2000c1e1100 */
[----:B------:R-:W-:Y:S01]  /*05b0*/  UIADD3 UR6, UPT, UPT, UR6, 0x1, URZ ;  /* 0x0000000106067890 */ /* 0x000fe2000fffe0ff */
[----:B------:R-:W-:Y:S01]  /*05c0*/  BSSY.RECONVERGENT B0, `(.L_x_11) ;  /* 0x000000c000007945 */ /* 0x000fe20003800200 */
[----:B------:R-:W-:Y:S02]  /*05d0*/  IMAD.SHL.U32 R6, R5, 0x4, RZ ;  /* 0x0000000405067824 */ /* 0x000fe400078e00ff */
[----:B------:R-:W-:Y:S01]  /*05e0*/  UISETP.NE.AND UP0, UPT, UR6, URZ, UPT ;  /* 0x000000ff0600728c */ /* 0x000fe2000bf05270 */
[----:B------:R-:W-:Y:S01]  /*05f0*/  IMAD.MOV.U32 R5, RZ, RZ, RZ ;  /* 0x000000ffff057224 */ /* 0x000fe200078e00ff */
[----:B--2---:R-:W-:-:S13]  /*0600*/  ISETP.NE.AND P0, PT, R2, 0x41, PT ;  /* 0x000000410200780c */ /* 0x004fda0003f05270 */
[----:B------:R-:W-:Y:S05]  /*0610*/  @!P0 BRA `(.L_x_12) ;  /* 0x0000000000188947 */ /* 0x000fea0003800000 */
[----:B------:R-:W-:-:S13]  /*0620*/  ISETP.NE.AND P0, PT, R2, 0x43, PT ;  /* 0x000000430200780c */ /* 0x000fda0003f05270 */
[C---:B------:R-:W-:Y:S01]  /*0630*/  @P0 ISETP.NE.AND P2, PT, R2.reuse, 0x54, PT ;  /* 0x000000540200080c */ /* 0x040fe20003f45270 */
[----:B------:R-:W-:Y:S01]  /*0640*/  @!P0 IMAD.MOV.U32 R5, RZ, RZ, 0x1 ;  /* 0x00000001ff058424 */ /* 0x000fe200078e00ff */
[----:B------:R-:W-:Y:S02]  /*0650*/  @P0 ISETP.NE.AND P1, PT, R2, 0x47, PT ;  /* 0x000000470200080c */ /* 0x000fe40003f25270 */
[----:B------:R-:W-:-:S04]  /*0660*/  @P0 SEL R2, RZ, 0x3, P2 ;  /* 0x00000003ff020807 */ /* 0x000fc80001000000 */
[----:B------:R-:W-:-:S07]  /*0670*/  @P0 SEL R5, R2, 0x2, P1 ;  /* 0x0000000202050807 */ /* 0x000fce0000800000 */
.L_x_12:
[----:B------:R-:W-:Y:S05]  /*0680*/  BSYNC.RECONVERGENT B0 ;  /* 0x0000000000007941 */ /* 0x000fea0003800200 */
.L_x_11:
[----:B------:R-:W-:Y:S01]  /*0690*/  VIADD R4, R4, 0x1 ;  /* 0x0000000104047836 */ /* 0x000fe20000000000 */
[----:B------:R-:W-:Y:S01]  /*06a0*/  LOP3.LUT R5, R5, R6, RZ, 0xfc, !PT ;  /* 0x0000000605057212 */ /* 0x000fe200078efcff */
[----:B------:R-:W-:Y:S06]  /*06b0*/  BRA.U UP0, `(.L_x_13) ;  /* 0xfffffffd00b07547 */ /* 0x000fec000b83ffff */
.L_x_0:
[----:B------:R-:W1:Y:S02]  /*06c0*/  LDC.64 R2, c[0x0][0x388] ;  /* 0x0000e200ff027b82 */ /* 0x000e640000000a00 */
[----:B-1----:R-:W-:-:S05]  /*06d0*/  IMAD.WIDE R2, R0, 0x4, R2 ;  /* 0x0000000400027825 */ /* 0x002fca00078e0202 */
[----:B0-----:R-:W-:Y:S01]  /*06e0*/  STG.E desc[UR8][R2.64], R5 ;  /* 0x0000000502007986 */ /* 0x001fe2000c101908 */
[----:B------:R-:W-:Y:S05]  /*06f0*/  EXIT ;  /* 0x000000000000794d */ /* 0x000fea0003800000 */
.L_x_14:
[----:B------:R-:W-:-:S00]  /*0700*/  BRA `(.L_x_14) ;  /* 0xfffffffc00fc7947 */ /* 0x000fc0000383ffff */
[----:B------:R-:W-:-:S00]  /*0710*/  NOP ;  /* 0x0000000000007918 */ /* 0x000fc00000000000 */
        /* <DEDUP_REMOVED lines=14> */
.L_x_15:


//--------------------- .nv.shared.reserved.0     --------------------------
	.section	.nv.shared.reserved.0,"aw",@nobits
	.weak		__nv_reservedSMEM_offset_0_alias
	.size		__nv_reservedSMEM_offset_0_alias, 0, 64
	.other		__nv_reservedSMEM_offset_0_alias,@"STO_CUDA_RESERVED_SHARED STV_DEFAULT"
__nv_reservedSMEM_offset_0_alias:
	.zero		0
	.zero		64


//--------------------- .nv.constant0._Z11kmer_kernelPKcPjii --------------------------
	.section	.nv.constant0._Z11kmer_kernelPKcPjii,"a",@progbits
	.sectionflags	@""
	.align	4
.nv.constant0._Z11kmer_kernelPKcPjii:
	.zero		920


//--------------------- SYMBOLS --------------------------

	.type		.nv.reservedSmem.offset0,@object
	.size		.nv.reservedSmem.offset0,0x4
